//
// Generated by NVIDIA NVVM Compiler
//
// Compiler Build ID: CL-36424714
// Cuda compilation tools, release 13.0, V13.0.88
// Based on NVVM 20.0.0
//

.version 9.0
.target sm_100
.address_size 64

	// .globl	add_kernel

.visible .entry add_kernel(
	.param .u64 .ptr .align 1 add_kernel_param_0,
	.param .u64 .ptr .align 1 add_kernel_param_1,
	.param .u64 .ptr .align 1 add_kernel_param_2
)
.maxntid 1024
{
	.reg .pred 	%p<2>;
	.reg .b32 	%r<5>;
	.reg .b32 	%f<4>;
	.reg .b64 	%rd<11>;

	ld.param.u64 	%rd1, [add_kernel_param_0];
	ld.param.u64 	%rd2, [add_kernel_param_1];
	ld.param.u64 	%rd3, [add_kernel_param_2];
	mov.u32 	%r2, %ctaid.x;
	shl.b32 	%r3, %r2, 10;
	mov.u32 	%r4, %tid.x;
	or.b32  	%r1, %r3, %r4;
	setp.gt.u32 	%p1, %r1, 4031;
	@%p1 bra 	$L__BB0_2;
	cvta.to.global.u64 	%rd4, %rd1;
	cvta.to.global.u64 	%rd5, %rd2;
	cvta.to.global.u64 	%rd6, %rd3;
	mul.wide.u32 	%rd7, %r1, 4;
	add.s64 	%rd8, %rd4, %rd7;
	ld.global.nc.f32 	%f1, [%rd8];
	add.s64 	%rd9, %rd5, %rd7;
	ld.global.nc.f32 	%f2, [%rd9];
	add.f32 	%f3, %f1, %f2;
	add.s64 	%rd10, %rd6, %rd7;
	st.global.f32 	[%rd10], %f3;
$L__BB0_2:
	ret;

}


// ===== COMPILED SASS (sm_100) =====

	.target	sm_100

	.elftype	@"ET_EXEC"


//--------------------- .note.nv.tkinfo           --------------------------
	.section	.note.nv.tkinfo,"",@"SHT_NOTE"
	.sectionflags	@"SHF_NOTE_NV_TKINFO"
	.tkinfo
        /*0018*/ 	.word	0x00000002
        /*0030*/ 	.string	""
        /*0030*/ 	.string	"ptxas"
        /*0030*/ 	.string	"Cuda compilation tools, release 13.0, V13.0.88"
        /*0030*/ 	.string	"Build cuda_13.0.r13.0/compiler.36424714_0"
        /*0030*/ 	.string	"-arch sm_100 -m 64 "



//--------------------- .note.nv.cuinfo           --------------------------
	.section	.note.nv.cuinfo,"",@"SHT_NOTE"
	.sectionflags	@"SHF_NOTE_NV_CUINFO"
        /*0018*/ 	.short	0x0002
        /*001a*/ 	.short	0x0064
        /*001c*/ 	.short	0x0082
	.zero		2


//--------------------- .nv.info                  --------------------------
	.section	.nv.info,"",@"SHT_CUDA_INFO"
	.align	4


	//----- nvinfo : EIATTR_REGCOUNT
	.align		4
        /*0000*/ 	.byte	0x04, 0x2f
        /*0002*/ 	.short	(.L_1 - .L_0)
	.align		4
.L_0:
        /*0004*/ 	.word	index@(add_kernel)
        /*0008*/ 	.word	0x0000000c


	//----- nvinfo : EIATTR_FRAME_SIZE
	.align		4
.L_1:
        /*000c*/ 	.byte	0x04, 0x11
        /*000e*/ 	.short	(.L_3 - .L_2)
	.align		4
.L_2:
        /*0010*/ 	.word	index@(add_kernel)
        /*0014*/ 	.word	0x00000000


	//----- nvinfo : EIATTR_MIN_STACK_SIZE
	.align		4
.L_3:
        /*0018*/ 	.byte	0x04, 0x12
        /*001a*/ 	.short	(.L_5 - .L_4)
	.align		4
.L_4:
        /*001c*/ 	.word	index@(add_kernel)
        /*0020*/ 	.word	0x00000000
.L_5:


//--------------------- .nv.compat                --------------------------
	.section	.nv.compat,"",@"SHT_CUDA_COMPAT_INFO"
	.align	4
        /*0000*/ 	.byte	0x02, 0x09, 0x00, 0x00, 0x02, 0x02, 0x01, 0x00, 0x02, 0x05, 0x05, 0x00, 0x03, 0x07, 0x01, 0x01
        /*0010*/ 	.byte	0x02, 0x03, 0x00, 0x00, 0x02, 0x06, 0x01, 0x00, 0x04, 0x0b, 0x08, 0x00, 0x09, 0x00, 0x00, 0x00
        /*0020*/ 	.byte	0x00, 0x00, 0x00, 0x00


//--------------------- .nv.info.add_kernel       --------------------------
	.section	.nv.info.add_kernel,"",@"SHT_CUDA_INFO"
	.sectionflags	@""
	.align	4


	//----- nvinfo : EIATTR_CUDA_API_VERSION
	.align		4
        /*0000*/ 	.byte	0x04, 0x37
        /*0002*/ 	.short	(.L_7 - .L_6)
.L_6:
        /*0004*/ 	.word	0x00000082


	//----- nvinfo : EIATTR_KPARAM_INFO
	.align		4
.L_7:
        /*0008*/ 	.byte	0x04, 0x17
        /*000a*/ 	.short	(.L_9 - .L_8)
.L_8:
        /*000c*/ 	.word	0x00000000
        /*0010*/ 	.short	0x0002
        /*0012*/ 	.short	0x0010
        /*0014*/ 	.byte	0x00, 0xf5, 0x21, 0x00


	//----- nvinfo : EIATTR_KPARAM_INFO
	.align		4
.L_9:
        /*0018*/ 	.byte	0x04, 0x17
        /*001a*/ 	.short	(.L_11 - .L_10)
.L_10:
        /*001c*/ 	.word	0x00000000
        /*0020*/ 	.short	0x0001
        /*0022*/ 	.short	0x0008
        /*0024*/ 	.byte	0x00, 0xf5, 0x21, 0x00


	//----- nvinfo : EIATTR_KPARAM_INFO
	.align		4
.L_11:
        /*0028*/ 	.byte	0x04, 0x17
        /*002a*/ 	.short	(.L_13 - .L_12)
.L_12:
        /*002c*/ 	.word	0x00000000
        /*0030*/ 	.short	0x0000
        /*0032*/ 	.short	0x0000
        /*0034*/ 	.byte	0x00, 0xf5, 0x21, 0x00


	//----- nvinfo : EIATTR_SPARSE_MMA_MASK
	.align		4
.L_13:
        /*0038*/ 	.byte	0x03, 0x50
        /*003a*/ 	.short	0x0000


	//----- nvinfo : EIATTR_MAXREG_COUNT
	.align		4
        /*003c*/ 	.byte	0x03, 0x1b
        /*003e*/ 	.short	0x0040


	//----- nvinfo : EIATTR_MERCURY_ISA_VERSION
	.align		4
        /*0040*/ 	.byte	0x03, 0x5f
        /*0042*/ 	.short	0x0101


	//----- nvinfo : EIATTR_VRC_CTA_INIT_COUNT
	.align		4
        /*0044*/ 	.byte	0x02, 0x4a
	.zero		1
	.zero		1


	//----- nvinfo : EIATTR_EXIT_INSTR_OFFSETS
	.align		4
        /*0048*/ 	.byte	0x04, 0x1c
        /*004a*/ 	.short	(.L_15 - .L_14)


	//   ....[0]....
.L_14:
        /*004c*/ 	.word	0x00000060


	//   ....[1]....
        /*0050*/ 	.word	0x00000120


	//----- nvinfo : EIATTR_MAX_THREADS
	.align		4
.L_15:
        /*0054*/ 	.byte	0x04, 0x05
        /*0056*/ 	.short	(.L_17 - .L_16)
.L_16:
        /*0058*/ 	.word	0x00000400
        /*005c*/ 	.word	0x00000001
        /*0060*/ 	.word	0x00000001


	//----- nvinfo : EIATTR_CBANK_PARAM_SIZE
	.align		4
.L_17:
        /*0064*/ 	.byte	0x03, 0x19
        /*0066*/ 	.short	0x0018


	//----- nvinfo : EIATTR_PARAM_CBANK
	.align		4
        /*0068*/ 	.byte	0x04, 0x0a
        /*006a*/ 	.short	(.L_19 - .L_18)
	.align		4
.L_18:
        /*006c*/ 	.word	index@(.nv.constant0.add_kernel)
        /*0070*/ 	.short	0x0380
        /*0072*/ 	.short	0x0018


	//----- nvinfo : EIATTR_SW_WAR
	.align		4
.L_19:
        /*0074*/ 	.byte	0x04, 0x36
        /*0076*/ 	.short	(.L_21 - .L_20)
.L_20:
        /*0078*/ 	.word	0x00000008
.L_21:


//--------------------- .nv.callgraph             --------------------------
	.section	.nv.callgraph,"",@"SHT_CUDA_CALLGRAPH"
	.align	4
	.sectionentsize	8
	.align		4
        /*0000*/ 	.word	0x00000000
	.align		4
        /*0004*/ 	.word	0xffffffff
	.align		4
        /*0008*/ 	.word	0x00000000
	.align		4
        /*000c*/ 	.word	0xfffffffe
	.align		4
        /*0010*/ 	.word	0x00000000
	.align		4
        /*0014*/ 	.word	0xfffffffd
	.align		4
        /*0018*/ 	.word	0x00000000
	.align		4
        /*001c*/ 	.word	0xfffffffc


//--------------------- .text.add_kernel          --------------------------
	.section	.text.add_kernel,"ax",@progbits
	.align	128
        .global         add_kernel
        .type           add_kernel,@function
        .size           add_kernel,(.L_x_1 - add_kernel)
        .other          add_kernel,@"STO_CUDA_ENTRY STV_DEFAULT"
add_kernel:
.text.add_kernel:
[----:B------:R-:W-:Y:S01]  /*0000*/  LDC R1, c[0x0][0x37c] ;  /* 0x0000df00ff017b82 */ /* 0x000fe20000000800 */
[----:B------:R-:W0:Y:S07]  /*0010*/  S2R R9, SR_TID.X ;  /* 0x0000000000097919 */ /* 0x000e2e0000002100 */
[----:B------:R-:W1:Y:S02]  /*0020*/  S2UR UR4, SR_CTAID.X ;  /* 0x00000000000479c3 */ /* 0x000e640000002500 */
[----:B-1----:R-:W-:-:S06]  /*0030*/  USHF.L.U32 UR4, UR4, 0xa, URZ ;  /* 0x0000000a04047899 */ /* 0x002fcc00080006ff */
[----:B0-----:R-:W-:-:S04]  /*0040*/  LOP3.LUT R9, R9, UR4, RZ, 0xfc, !PT ;  /* 0x0000000409097c12 */ /* 0x001fc8000f8efcff */
[----:B------:R-:W-:-:S13]  /*0050*/  ISETP.GT.U32.AND P0, PT, R9, 0xfbf, PT ;  /* 0x00000fbf0900780c */ /* 0x000fda0003f04070 */
[----:B------:R-:W-:Y:S05]  /*0060*/  @P0 EXIT ;  /* 0x000000000000094d */ /* 0x000fea0003800000 */
[----:B------:R-:W0:Y:S01]  /*0070*/  LDC.64 R2, c[0x0][0x380] ;  /* 0x0000e000ff027b82 */ /* 0x000e220000000a00 */
[----:B------:R-:W1:Y:S07]  /*0080*/  LDCU.64 UR4, c[0x0][0x358] ;  /* 0x00006b00ff0477ac */ /* 0x000e6e0008000a00 */
[----:B------:R-:W2:Y:S08]  /*0090*/  LDC.64 R4, c[0x0][0x388] ;  /* 0x0000e200ff047b82 */ /* 0x000eb00000000a00 */
[----:B------:R-:W3:Y:S01]  /*00a0*/  LDC.64 R6, c[0x0][0x390] ;  /* 0x0000e400ff067b82 */ /* 0x000ee20000000a00 */
[----:B0-----:R-:W-:-:S06]  /*00b0*/  IMAD.WIDE.U32 R2, R9, 0x4, R2 ;  /* 0x0000000409027825 */ /* 0x001fcc00078e0002 */
[----:B-1----:R-:W4:Y:S01]  /*00c0*/  LDG.E.CONSTANT R2, desc[UR4][R2.64] ;  /* 0x0000000402027981 */ /* 0x002f22000c1e9900 */
[----:B--2---:R-:W-:-:S06]  /*00d0*/  IMAD.WIDE.U32 R4, R9, 0x4, R4 ;  /* 0x0000000409047825 */ /* 0x004fcc00078e0004 */
[----:B------:R-:W4:Y:S01]  /*00e0*/  LDG.E.CONSTANT R5, desc[UR4][R4.64] ;  /* 0x0000000404057981 */ /* 0x000f22000c1e9900 */
[----:B---3--:R-:W-:-:S04]  /*00f0*/  IMAD.WIDE.U32 R6, R9, 0x4, R6 ;  /* 0x0000000409067825 */ /* 0x008fc800078e0006 */
[----:B----4-:R-:W-:-:S05]  /*0100*/  FADD R9, R2, R5 ;  /* 0x0000000502097221 */ /* 0x010fca0000000000 */
[----:B------:R-:W-:Y:S01]  /*0110*/  STG.E desc[UR4][R6.64], R9 ;  /* 0x0000000906007986 */ /* 0x000fe2000c101904 */
[----:B------:R-:W-:Y:S05]  /*0120*/  EXIT ;  /* 0x000000000000794d */ /* 0x000fea0003800000 */
.L_x_0:
[----:B------:R-:W-:-:S00]  /*0130*/  BRA `(.L_x_0) ;  /* 0xfffffffc00fc7947 */ /* 0x000fc0000383ffff */
[----:B------:R-:W-:-:S00]  /*0140*/  NOP ;  /* 0x0000000000007918 */ /* 0x000fc00000000000 */
        /* <DEDUP_REMOVED lines=11> */
.L_x_1:


//--------------------- .nv.shared.reserved.0     --------------------------
	.section	.nv.shared.reserved.0,"aw",@nobits
	.weak		__nv_reservedSMEM_offset_0_alias
	.size		__nv_reservedSMEM_offset_0_alias, 0, 64
	.other		__nv_reservedSMEM_offset_0_alias,@"STO_CUDA_RESERVED_SHARED STV_DEFAULT"
__nv_reservedSMEM_offset_0_alias:
	.zero		0
	.zero		64


//--------------------- .nv.constant0.add_kernel  --------------------------
	.section	.nv.constant0.add_kernel,"a",@progbits
	.sectionflags	@""
	.align	4
.nv.constant0.add_kernel:
	.zero		920


//--------------------- SYMBOLS --------------------------

	.type		.nv.reservedSmem.offset0,@object
	.size		.nv.reservedSmem.offset0,0x4
